//
// Generated by NVIDIA NVVM Compiler
//
// Compiler Build ID: CL-36424714
// Cuda compilation tools, release 13.0, V13.0.88
// Based on NVVM 20.0.0
//

.version 9.0
.target sm_100
.address_size 64

	// .globl	_Z11scan_kernelPiS_i
.extern .shared .align 16 .b8 temp[];

.visible .entry _Z11scan_kernelPiS_i(
	.param .u64 .ptr .align 1 _Z11scan_kernelPiS_i_param_0,
	.param .u64 .ptr .align 1 _Z11scan_kernelPiS_i_param_1,
	.param .u32 _Z11scan_kernelPiS_i_param_2
)
{
	.reg .pred 	%p<8>;
	.reg .b32 	%r<52>;
	.reg .b64 	%rd<9>;

	ld.param.u64 	%rd1, [_Z11scan_kernelPiS_i_param_0];
	ld.param.u64 	%rd2, [_Z11scan_kernelPiS_i_param_1];
	ld.param.u32 	%r15, [_Z11scan_kernelPiS_i_param_2];
	cvta.to.global.u64 	%rd3, %rd2;
	mov.u32 	%r1, %tid.x;
	shl.b32 	%r2, %r1, 1;
	mul.wide.u32 	%rd4, %r2, 4;
	add.s64 	%rd5, %rd3, %rd4;
	ld.global.u32 	%r17, [%rd5];
	shl.b32 	%r18, %r1, 3;
	mov.u32 	%r19, temp;
	add.s32 	%r3, %r19, %r18;
	or.b32  	%r4, %r2, 1;
	ld.global.u32 	%r20, [%rd5+4];
	st.shared.v2.u32 	[%r3], {%r17, %r20};
	bar.sync 	0;
	shr.s32 	%r47, %r15, 1;
	setp.lt.s32 	%p1, %r47, 1;
	mov.b32 	%r49, 1;
	@%p1 bra 	$L__BB0_5;
	mov.b32 	%r49, 1;
$L__BB0_2:
	bar.sync 	0;
	setp.ge.s32 	%p2, %r1, %r47;
	@%p2 bra 	$L__BB0_4;
	mul.lo.s32 	%r22, %r49, %r4;
	shl.b32 	%r23, %r22, 2;
	add.s32 	%r25, %r19, %r23;
	ld.shared.u32 	%r26, [%r25+-4];
	shl.b32 	%r27, %r49, 2;
	add.s32 	%r28, %r25, %r27;
	ld.shared.u32 	%r29, [%r28+-4];
	add.s32 	%r30, %r29, %r26;
	st.shared.u32 	[%r28+-4], %r30;
$L__BB0_4:
	shl.b32 	%r49, %r49, 1;
	shr.u32 	%r9, %r47, 1;
	setp.gt.u32 	%p3, %r47, 1;
	mov.u32 	%r47, %r9;
	@%p3 bra 	$L__BB0_2;
$L__BB0_5:
	setp.ne.s32 	%p4, %r1, 0;
	@%p4 bra 	$L__BB0_7;
	shl.b32 	%r31, %r15, 2;
	add.s32 	%r33, %r19, %r31;
	mov.b32 	%r34, 0;
	st.shared.u32 	[%r33+-4], %r34;
$L__BB0_7:
	bar.sync 	0;
	setp.lt.s32 	%p5, %r15, 2;
	@%p5 bra 	$L__BB0_12;
	mov.b32 	%r50, 1;
$L__BB0_9:
	shr.u32 	%r49, %r49, 1;
	bar.sync 	0;
	setp.ge.u32 	%p6, %r1, %r50;
	@%p6 bra 	$L__BB0_11;
	mul.lo.s32 	%r36, %r49, %r4;
	shl.b32 	%r37, %r36, 2;
	add.s32 	%r39, %r19, %r37;
	ld.shared.u32 	%r40, [%r39+-4];
	shl.b32 	%r41, %r49, 2;
	add.s32 	%r42, %r39, %r41;
	ld.shared.u32 	%r43, [%r42+-4];
	st.shared.u32 	[%r39+-4], %r43;
	add.s32 	%r44, %r43, %r40;
	st.shared.u32 	[%r42+-4], %r44;
$L__BB0_11:
	shl.b32 	%r50, %r50, 1;
	setp.lt.s32 	%p7, %r50, %r15;
	@%p7 bra 	$L__BB0_9;
$L__BB0_12:
	cvta.to.global.u64 	%rd6, %rd1;
	bar.sync 	0;
	ld.shared.v2.u32 	{%r45, %r46}, [%r3];
	add.s64 	%rd8, %rd6, %rd4;
	st.global.u32 	[%rd8], %r45;
	st.global.u32 	[%rd8+4], %r46;
	ret;

}


// ===== COMPILED SASS (sm_100) =====

	.target	sm_100

	.elftype	@"ET_EXEC"


//--------------------- .note.nv.tkinfo           --------------------------
	.section	.note.nv.tkinfo,"",@"SHT_NOTE"
	.sectionflags	@"SHF_NOTE_NV_TKINFO"
	.tkinfo
        /*0018*/ 	.word	0x00000002
        /*0030*/ 	.string	""
        /*0030*/ 	.string	"ptxas"
        /*0030*/ 	.string	"Cuda compilation tools, release 13.0, V13.0.88"
        /*0030*/ 	.string	"Build cuda_13.0.r13.0/compiler.36424714_0"
        /*0030*/ 	.string	"-arch sm_100 -m 64 "



//--------------------- .note.nv.cuinfo           --------------------------
	.section	.note.nv.cuinfo,"",@"SHT_NOTE"
	.sectionflags	@"SHF_NOTE_NV_CUINFO"
        /*0018*/ 	.short	0x0002
        /*001a*/ 	.short	0x0064
        /*001c*/ 	.short	0x0082
	.zero		2


//--------------------- .nv.info                  --------------------------
	.section	.nv.info,"",@"SHT_CUDA_INFO"
	.align	4


	//----- nvinfo : EIATTR_REGCOUNT
	.align		4
        /*0000*/ 	.byte	0x04, 0x2f
        /*0002*/ 	.short	(.L_1 - .L_0)
	.align		4
.L_0:
        /*0004*/ 	.word	index@(_Z11scan_kernelPiS_i)
        /*0008*/ 	.word	0x0000000d


	//----- nvinfo : EIATTR_FRAME_SIZE
	.align		4
.L_1:
        /*000c*/ 	.byte	0x04, 0x11
        /*000e*/ 	.short	(.L_3 - .L_2)
	.align		4
.L_2:
        /*0010*/ 	.word	index@(_Z11scan_kernelPiS_i)
        /*0014*/ 	.word	0x00000000


	//----- nvinfo : EIATTR_MIN_STACK_SIZE
	.align		4
.L_3:
        /*0018*/ 	.byte	0x04, 0x12
        /*001a*/ 	.short	(.L_5 - .L_4)
	.align		4
.L_4:
        /*001c*/ 	.word	index@(_Z11scan_kernelPiS_i)
        /*0020*/ 	.word	0x00000000
.L_5:


//--------------------- .nv.compat                --------------------------
	.section	.nv.compat,"",@"SHT_CUDA_COMPAT_INFO"
	.align	4
        /*0000*/ 	.byte	0x02, 0x09, 0x00, 0x00, 0x02, 0x02, 0x01, 0x00, 0x02, 0x05, 0x05, 0x00, 0x03, 0x07, 0x01, 0x01
        /*0010*/ 	.byte	0x02, 0x03, 0x00, 0x00, 0x02, 0x06, 0x01, 0x00, 0x04, 0x0b, 0x08, 0x00, 0x09, 0x00, 0x00, 0x00
        /*0020*/ 	.byte	0x00, 0x00, 0x00, 0x00


//--------------------- .nv.info._Z11scan_kernelPiS_i --------------------------
	.section	.nv.info._Z11scan_kernelPiS_i,"",@"SHT_CUDA_INFO"
	.sectionflags	@""
	.align	4


	//----- nvinfo : EIATTR_CUDA_API_VERSION
	.align		4
        /*0000*/ 	.byte	0x04, 0x37
        /*0002*/ 	.short	(.L_7 - .L_6)
.L_6:
        /*0004*/ 	.word	0x00000082


	//----- nvinfo : EIATTR_KPARAM_INFO
	.align		4
.L_7:
        /*0008*/ 	.byte	0x04, 0x17
        /*000a*/ 	.short	(.L_9 - .L_8)
.L_8:
        /*000c*/ 	.word	0x00000000
        /*0010*/ 	.short	0x0002
        /*0012*/ 	.short	0x0010
        /*0014*/ 	.byte	0x00, 0xf0, 0x11, 0x00


	//----- nvinfo : EIATTR_KPARAM_INFO
	.align		4
.L_9:
        /*0018*/ 	.byte	0x04, 0x17
        /*001a*/ 	.short	(.L_11 - .L_10)
.L_10:
        /*001c*/ 	.word	0x00000000
        /*0020*/ 	.short	0x0001
        /*0022*/ 	.short	0x0008
        /*0024*/ 	.byte	0x00, 0xf5, 0x21, 0x00


	//----- nvinfo : EIATTR_KPARAM_INFO
	.align		4
.L_11:
        /*0028*/ 	.byte	0x04, 0x17
        /*002a*/ 	.short	(.L_13 - .L_12)
.L_12:
        /*002c*/ 	.word	0x00000000
        /*0030*/ 	.short	0x0000
        /*0032*/ 	.short	0x0000
        /*0034*/ 	.byte	0x00, 0xf5, 0x21, 0x00


	//----- nvinfo : EIATTR_SPARSE_MMA_MASK
	.align		4
.L_13:
        /*0038*/ 	.byte	0x03, 0x50
        /*003a*/ 	.short	0x0000


	//----- nvinfo : EIATTR_MAXREG_COUNT
	.align		4
        /*003c*/ 	.byte	0x03, 0x1b
        /*003e*/ 	.short	0x00ff


	//----- nvinfo : EIATTR_NUM_BARRIERS
	.align		4
        /*0040*/ 	.byte	0x02, 0x4c
        /*0042*/ 	.byte	0x01
	.zero		1


	//----- nvinfo : EIATTR_MERCURY_ISA_VERSION
	.align		4
        /*0044*/ 	.byte	0x03, 0x5f
        /*0046*/ 	.short	0x0101


	//----- nvinfo : EIATTR_VRC_CTA_INIT_COUNT
	.align		4
        /*0048*/ 	.byte	0x02, 0x4a
	.zero		1
	.zero		1


	//----- nvinfo : EIATTR_EXIT_INSTR_OFFSETS
	.align		4
        /*004c*/ 	.byte	0x04, 0x1c
        /*004e*/ 	.short	(.L_15 - .L_14)


	//   ....[0]....
.L_14:
        /*0050*/ 	.word	0x00000400


	//----- nvinfo : EIATTR_CBANK_PARAM_SIZE
	.align		4
.L_15:
        /*0054*/ 	.byte	0x03, 0x19
        /*0056*/ 	.short	0x0014


	//----- nvinfo : EIATTR_PARAM_CBANK
	.align		4
        /*0058*/ 	.byte	0x04, 0x0a
        /*005a*/ 	.short	(.L_17 - .L_16)
	.align		4
.L_16:
        /*005c*/ 	.word	index@(.nv.constant0._Z11scan_kernelPiS_i)
        /*0060*/ 	.short	0x0380
        /*0062*/ 	.short	0x0014


	//----- nvinfo : EIATTR_SW_WAR
	.align		4
.L_17:
        /*0064*/ 	.byte	0x04, 0x36
        /*0066*/ 	.short	(.L_19 - .L_18)
.L_18:
        /*0068*/ 	.word	0x00000008
.L_19:


//--------------------- .nv.callgraph             --------------------------
	.section	.nv.callgraph,"",@"SHT_CUDA_CALLGRAPH"
	.align	4
	.sectionentsize	8
	.align		4
        /*0000*/ 	.word	0x00000000
	.align		4
        /*0004*/ 	.word	0xffffffff
	.align		4
        /*0008*/ 	.word	0x00000000
	.align		4
        /*000c*/ 	.word	0xfffffffe
	.align		4
        /*0010*/ 	.word	0x00000000
	.align		4
        /*0014*/ 	.word	0xfffffffd
	.align		4
        /*0018*/ 	.word	0x00000000
	.align		4
        /*001c*/ 	.word	0xfffffffc


//--------------------- .text._Z11scan_kernelPiS_i --------------------------
	.section	.text._Z11scan_kernelPiS_i,"ax",@progbits
	.align	128
        .global         _Z11scan_kernelPiS_i
        .type           _Z11scan_kernelPiS_i,@function
        .size           _Z11scan_kernelPiS_i,(.L_x_5 - _Z11scan_kernelPiS_i)
        .other          _Z11scan_kernelPiS_i,@"STO_CUDA_ENTRY STV_DEFAULT"
_Z11scan_kernelPiS_i:
.text._Z11scan_kernelPiS_i:
[----:B------:R-:W-:Y:S01]  /*0000*/  LDC R1, c[0x0][0x37c] ;  /* 0x0000df00ff017b82 */ /* 0x000fe20000000800 */
[----:B------:R-:W0:Y:S07]  /*0010*/  S2R R10, SR_TID.X ;  /* 0x00000000000a7919 */ /* 0x000e2e0000002100 */
[----:B------:R-:W1:Y:S01]  /*0020*/  LDC.64 R2, c[0x0][0x388] ;  /* 0x0000e200ff027b82 */ /* 0x000e620000000a00 */
[----:B------:R-:W2:Y:S01]  /*0030*/  LDCU.64 UR8, c[0x0][0x358] ;  /* 0x00006b00ff0877ac */ /* 0x000ea20008000a00 */
[----:B------:R-:W3:Y:S06]  /*0040*/  LDCU UR6, c[0x0][0x390] ;  /* 0x00007200ff0677ac */ /* 0x000eec0008000800 */
[----:B------:R-:W4:Y:S08]  /*0050*/  S2UR UR5, SR_CgaCtaId ;  /* 0x00000000000579c3 */ /* 0x000f300000008800 */
[----:B------:R-:W5:Y:S01]  /*0060*/  LDC R8, c[0x0][0x390] ;  /* 0x0000e400ff087b82 */ /* 0x000f620000000800 */
[----:B0-----:R-:W-:-:S04]  /*0070*/  IMAD.SHL.U32 R5, R10, 0x2, RZ ;  /* 0x000000020a057824 */ /* 0x001fc800078e00ff */
[----:B-1----:R-:W-:-:S05]  /*0080*/  IMAD.WIDE.U32 R2, R5, 0x4, R2 ;  /* 0x0000000405027825 */ /* 0x002fca00078e0002 */
[----:B--2---:R-:W2:Y:S04]  /*0090*/  LDG.E R6, desc[UR8][R2.64] ;  /* 0x0000000802067981 */ /* 0x004ea8000c1e1900 */
[----:B------:R0:W2:Y:S01]  /*00a0*/  LDG.E R7, desc[UR8][R2.64+0x4] ;  /* 0x0000040802077981 */ /* 0x0000a2000c1e1900 */
[----:B------:R-:W-:Y:S01]  /*00b0*/  UMOV UR4, 0x400 ;  /* 0x0000040000047882 */ /* 0x000fe20000000000 */
[----:B------:R-:W-:Y:S01]  /*00c0*/  ISETP.NE.AND P1, PT, R10, RZ, PT ;  /* 0x000000ff0a00720c */ /* 0x000fe20003f25270 */
[----:B----4-:R-:W-:Y:S01]  /*00d0*/  ULEA UR4, UR5, UR4, 0x18 ;  /* 0x0000000405047291 */ /* 0x010fe2000f8ec0ff */
[----:B-----5:R-:W-:Y:S01]  /*00e0*/  ISETP.GE.AND P2, PT, R8, 0x2, PT ;  /* 0x000000020800780c */ /* 0x020fe20003f46270 */
[----:B---3--:R-:W-:-:S04]  /*00f0*/  USHF.R.S32.HI UR5, URZ, 0x1, UR6 ;  /* 0x00000001ff057899 */ /* 0x008fc80008011406 */
[----:B------:R-:W-:Y:S01]  /*0100*/  LEA R0, R10, UR4, 0x3 ;  /* 0x000000040a007c11 */ /* 0x000fe2000f8e18ff */
[----:B------:R-:W-:Y:S01]  /*0110*/  UISETP.GE.AND UP0, UPT, UR5, 0x1, UPT ;  /* 0x000000010500788c */ /* 0x000fe2000bf06270 */
[----:B0-----:R-:W-:Y:S02]  /*0120*/  IMAD.MOV.U32 R3, RZ, RZ, 0x1 ;  /* 0x00000001ff037424 */ /* 0x001fe400078e00ff */
[----:B------:R-:W-:Y:S01]  /*0130*/  VIADD R2, R5, 0x1 ;  /* 0x0000000105027836 */ /* 0x000fe20000000000 */
[----:B--2---:R0:W-:Y:S01]  /*0140*/  STS.64 [R0], R6 ;  /* 0x0000000600007388 */ /* 0x0041e20000000a00 */
[----:B------:R-:W-:Y:S06]  /*0150*/  BAR.SYNC.DEFER_BLOCKING 0x0 ;  /* 0x0000000000007b1d */ /* 0x000fec0000010000 */
[----:B------:R-:W-:Y:S05]  /*0160*/  BRA.U !UP0, `(.L_x_0) ;  /* 0x00000001083c7547 */ /* 0x000fea000b800000 */
[----:B------:R-:W-:-:S07]  /*0170*/  HFMA2 R3, -RZ, RZ, 0, 5.9604644775390625e-08 ;  /* 0x00000001ff037431 */ /* 0x000fce00000001ff */
.L_x_1:
[----:B------:R-:W-:Y:S01]  /*0180*/  BAR.SYNC.DEFER_BLOCKING 0x0 ;  /* 0x0000000000007b1d */ /* 0x000fe20000010000 */
[----:B------:R-:W-:Y:S01]  /*0190*/  ISETP.GE.AND P0, PT, R10, UR5, PT ;  /* 0x000000050a007c0c */ /* 0x000fe2000bf06270 */
[----:B------:R-:W-:Y:S02]  /*01a0*/  UISETP.GT.U32.AND UP0, UPT, UR5, 0x1, UPT ;  /* 0x000000010500788c */ /* 0x000fe4000bf04070 */
[----:B------:R-:W-:-:S07]  /*01b0*/  USHF.R.U32.HI UR6, URZ, 0x1, UR5 ;  /* 0x00000001ff067899 */ /* 0x000fce0008011605 */
[----:B------:R-:W-:-:S03]  /*01c0*/  UMOV UR5, UR6 ;  /* 0x0000000600057c82 */ /* 0x000fc60008000000 */
[----:B------:R-:W-:-:S05]  /*01d0*/  @!P0 IMAD R4, R2, R3, RZ ;  /* 0x0000000302048224 */ /* 0x000fca00078e02ff */
[----:B------:R-:W-:-:S05]  /*01e0*/  @!P0 LEA R4, R4, UR4, 0x2 ;  /* 0x0000000404048c11 */ /* 0x000fca000f8e10ff */
[C---:B01----:R-:W-:Y:S01]  /*01f0*/  @!P0 IMAD R6, R3.reuse, 0x4, R4 ;  /* 0x0000000403068824 */ /* 0x043fe200078e0204 */
[----:B------:R-:W-:Y:S01]  /*0200*/  SHF.L.U32 R3, R3, 0x1, RZ ;  /* 0x0000000103037819 */ /* 0x000fe200000006ff */
[----:B------:R-:W-:Y:S04]  /*0210*/  @!P0 LDS R4, [R4+-0x4] ;  /* 0xfffffc0004048984 */ /* 0x000fe80000000800 */
[----:B------:R-:W0:Y:S02]  /*0220*/  @!P0 LDS R7, [R6+-0x4] ;  /* 0xfffffc0006078984 */ /* 0x000e240000000800 */
[----:B0-----:R-:W-:-:S05]  /*0230*/  @!P0 IMAD.IADD R7, R4, 0x1, R7 ;  /* 0x0000000104078824 */ /* 0x001fca00078e0207 */
[----:B------:R1:W-:Y:S01]  /*0240*/  @!P0 STS [R6+-0x4], R7 ;  /* 0xfffffc0706008388 */ /* 0x0003e20000000800 */
[----:B------:R-:W-:Y:S05]  /*0250*/  BRA.U UP0, `(.L_x_1) ;  /* 0xfffffffd00c87547 */ /* 0x000fea000b83ffff */
.L_x_0:
[----:B------:R-:W-:-:S05]  /*0260*/  @!P1 LEA R4, R8, UR4, 0x2 ;  /* 0x0000000408049c11 */ /* 0x000fca000f8e10ff */
[----:B------:R2:W-:Y:S01]  /*0270*/  @!P1 STS [R4+-0x4], RZ ;  /* 0xfffffcff04009388 */ /* 0x0005e20000000800 */
[----:B------:R-:W-:Y:S06]  /*0280*/  BAR.SYNC.DEFER_BLOCKING 0x0 ;  /* 0x0000000000007b1d */ /* 0x000fec0000010000 */
[----:B------:R-:W-:Y:S05]  /*0290*/  @!P2 BRA `(.L_x_2) ;  /* 0x000000000040a947 */ /* 0x000fea0003800000 */
[----:B------:R-:W3:Y:S01]  /*02a0*/  LDCU UR6, c[0x0][0x390] ;  /* 0x00007200ff0677ac */ /* 0x000ee20008000800 */
[----:B------:R-:W-:-:S05]  /*02b0*/  UMOV UR5, 0x1 ;  /* 0x0000000100057882 */ /* 0x000fca0000000000 */
.L_x_3:
[----:B------:R-:W-:Y:S01]  /*02c0*/  BAR.SYNC.DEFER_BLOCKING 0x0 ;  /* 0x0000000000007b1d */ /* 0x000fe20000010000 */
[----:B------:R-:W-:Y:S01]  /*02d0*/  ISETP.GE.U32.AND P0, PT, R10, UR5, PT ;  /* 0x000000050a007c0c */ /* 0x000fe2000bf06070 */
[----:B------:R-:W-:Y:S01]  /*02e0*/  USHF.L.U32 UR5, UR5, 0x1, URZ ;  /* 0x0000000105057899 */ /* 0x000fe200080006ff */
[----:B------:R-:W-:-:S03]  /*02f0*/  SHF.R.U32.HI R3, RZ, 0x1, R3 ;  /* 0x00000001ff037819 */ /* 0x000fc60000011603 */
[----:B---3--:R-:W-:-:S08]  /*0300*/  UISETP.GE.AND UP0, UPT, UR5, UR6, UPT ;  /* 0x000000060500728c */ /* 0x008fd0000bf06270 */
[----:B--2-4-:R-:W-:-:S05]  /*0310*/  @!P0 IMAD R4, R2, R3, RZ ;  /* 0x0000000302048224 */ /* 0x014fca00078e02ff */
[----:B------:R-:W-:-:S05]  /*0320*/  @!P0 LEA R4, R4, UR4, 0x2 ;  /* 0x0000000404048c11 */ /* 0x000fca000f8e10ff */
[----:B01----:R-:W-:Y:S01]  /*0330*/  @!P0 IMAD R7, R3, 0x4, R4 ;  /* 0x0000000403078824 */ /* 0x003fe200078e0204 */
[----:B------:R-:W-:Y:S04]  /*0340*/  @!P0 LDS R6, [R4+-0x4] ;  /* 0xfffffc0004068984 */ /* 0x000fe80000000800 */
[----:B------:R-:W0:Y:S02]  /*0350*/  @!P0 LDS R9, [R7+-0x4] ;  /* 0xfffffc0007098984 */ /* 0x000e240000000800 */
[----:B0-----:R-:W-:Y:S02]  /*0360*/  @!P0 IADD3 R6, PT, PT, R6, R9, RZ ;  /* 0x0000000906068210 */ /* 0x001fe40007ffe0ff */
[----:B------:R4:W-:Y:S04]  /*0370*/  @!P0 STS [R4+-0x4], R9 ;  /* 0xfffffc0904008388 */ /* 0x0009e80000000800 */
[----:B------:R4:W-:Y:S01]  /*0380*/  @!P0 STS [R7+-0x4], R6 ;  /* 0xfffffc0607008388 */ /* 0x0009e20000000800 */
[----:B------:R-:W-:Y:S05]  /*0390*/  BRA.U !UP0, `(.L_x_3) ;  /* 0xfffffffd08c87547 */ /* 0x000fea000b83ffff */
.L_x_2:
[----:B------:R-:W-:Y:S08]  /*03a0*/  BAR.SYNC.DEFER_BLOCKING 0x0 ;  /* 0x0000000000007b1d */ /* 0x000ff00000010000 */
[----:B------:R-:W3:Y:S01]  /*03b0*/  LDC.64 R2, c[0x0][0x380] ;  /* 0x0000e000ff027b82 */ /* 0x000ee20000000a00 */
[----:B01--4-:R-:W0:Y:S01]  /*03c0*/  LDS.64 R6, [R0] ;  /* 0x0000000000067984 */ /* 0x013e220000000a00 */
[----:B---3--:R-:W-:-:S05]  /*03d0*/  IMAD.WIDE.U32 R2, R5, 0x4, R2 ;  /* 0x0000000405027825 */ /* 0x008fca00078e0002 */
[----:B0-----:R-:W-:Y:S04]  /*03e0*/  STG.E desc[UR8][R2.64], R6 ;  /* 0x0000000602007986 */ /* 0x001fe8000c101908 */
[----:B------:R-:W-:Y:S01]  /*03f0*/  STG.E desc[UR8][R2.64+0x4], R7 ;  /* 0x0000040702007986 */ /* 0x000fe2000c101908 */
[----:B------:R-:W-:Y:S05]  /*0400*/  EXIT ;  /* 0x000000000000794d */ /* 0x000fea0003800000 */
.L_x_4:
[----:B------:R-:W-:-:S00]  /*0410*/  BRA `(.L_x_4) ;  /* 0xfffffffc00fc7947 */ /* 0x000fc0000383ffff */
[----:B------:R-:W-:-:S00]  /*0420*/  NOP ;  /* 0x0000000000007918 */ /* 0x000fc00000000000 */
        /* <DEDUP_REMOVED lines=13> */
.L_x_5:


//--------------------- .nv.shared._Z11scan_kernelPiS_i --------------------------
	.section	.nv.shared._Z11scan_kernelPiS_i,"aw",@nobits
	.sectionflags	@""
	.align	16
	.zero		1024


//--------------------- .nv.shared.reserved.0     --------------------------
	.section	.nv.shared.reserved.0,"aw",@nobits
	.weak		__nv_reservedSMEM_offset_0_alias
	.size		__nv_reservedSMEM_offset_0_alias, 0, 64
	.other		__nv_reservedSMEM_offset_0_alias,@"STO_CUDA_RESERVED_SHARED STV_DEFAULT"
__nv_reservedSMEM_offset_0_alias:
	.zero		0
	.zero		64


//--------------------- .nv.constant0._Z11scan_kernelPiS_i --------------------------
	.section	.nv.constant0._Z11scan_kernelPiS_i,"a",@progbits
	.sectionflags	@""
	.align	4
.nv.constant0._Z11scan_kernelPiS_i:
	.zero		916


//--------------------- SYMBOLS --------------------------

	.type		.nv.reservedSmem.offset0,@object
	.size		.nv.reservedSmem.offset0,0x4
	.type		.nv.reservedSmem.cap,@object
	.size		.nv.reservedSmem.cap,0x4
